//
// Generated by NVIDIA NVVM Compiler
//
// Compiler Build ID: CL-36424714
// Cuda compilation tools, release 13.0, V13.0.88
// Based on NVVM 20.0.0
//

.version 9.0
.target sm_100
.address_size 64

	// .globl	_Z43narcissistic_and_four_leaf_rose_numbers_gpuii
.extern .func  (.param .b32 func_retval0) vprintf
(
	.param .b64 vprintf_param_0,
	.param .b64 vprintf_param_1
)
;
.global .align 1 .b8 $str[5] = {37, 100, 32, 32};

.visible .entry _Z43narcissistic_and_four_leaf_rose_numbers_gpuii(
	.param .u32 _Z43narcissistic_and_four_leaf_rose_numbers_gpuii_param_0,
	.param .u32 _Z43narcissistic_and_four_leaf_rose_numbers_gpuii_param_1
)
{
	.local .align 8 .b8 	__local_depot0[8];
	.reg .b64 	%SP;
	.reg .b64 	%SPL;
	.reg .pred 	%p<7>;
	.reg .b32 	%r<56>;
	.reg .b64 	%rd<9>;

	mov.u64 	%SPL, __local_depot0;
	cvta.local.u64 	%SP, %SPL;
	ld.param.u32 	%r2, [_Z43narcissistic_and_four_leaf_rose_numbers_gpuii_param_0];
	ld.param.u32 	%r3, [_Z43narcissistic_and_four_leaf_rose_numbers_gpuii_param_1];
	add.u64 	%rd2, %SP, 0;
	add.u64 	%rd1, %SPL, 0;
	mov.u32 	%r4, %ctaid.x;
	mov.u32 	%r5, %tid.x;
	mov.u32 	%r6, %ntid.x;
	mad.lo.s32 	%r1, %r4, %r6, %r5;
	setp.lt.s32 	%p1, %r1, %r2;
	setp.ge.s32 	%p2, %r1, %r3;
	or.pred  	%p3, %p1, %p2;
	@%p3 bra 	$L__BB0_6;
	setp.lt.s32 	%p4, %r1, 1000;
	@%p4 bra 	$L__BB0_4;
	mul.hi.u32 	%r30, %r1, 274877907;
	shr.u32 	%r31, %r30, 6;
	mad.lo.s32 	%r32, %r31, -1000, %r1;
	mul.hi.s32 	%r33, %r32, 1374389535;
	shr.u32 	%r34, %r33, 31;
	shr.s32 	%r35, %r33, 5;
	add.s32 	%r36, %r35, %r34;
	mad.lo.s32 	%r37, %r36, -100, %r32;
	mul.hi.s32 	%r38, %r37, 1717986919;
	shr.u32 	%r39, %r38, 31;
	shr.s32 	%r40, %r38, 2;
	add.s32 	%r41, %r40, %r39;
	mul.hi.u32 	%r42, %r1, -858993459;
	shr.u32 	%r43, %r42, 3;
	mul.lo.s32 	%r44, %r43, 10;
	sub.s32 	%r45, %r1, %r44;
	mul.lo.s32 	%r46, %r31, %r31;
	mul.lo.s32 	%r47, %r46, %r46;
	mul.lo.s32 	%r48, %r36, %r36;
	mul.lo.s32 	%r49, %r41, %r41;
	mul.lo.s32 	%r50, %r45, %r45;
	mad.lo.s32 	%r51, %r50, %r50, %r47;
	mad.lo.s32 	%r52, %r48, %r48, %r51;
	mad.lo.s32 	%r53, %r49, %r49, %r52;
	setp.ne.s32 	%p6, %r1, %r53;
	@%p6 bra 	$L__BB0_6;
	st.local.u32 	[%rd1], %r1;
	mov.u64 	%rd6, $str;
	cvta.global.u64 	%rd7, %rd6;
	{ // callseq 1, 0
	.param .b64 param0;
	st.param.b64 	[param0], %rd7;
	.param .b64 param1;
	st.param.b64 	[param1], %rd2;
	.param .b32 retval0;
	call.uni (retval0), 
	vprintf, 
	(
	param0, 
	param1
	);
	ld.param.b32 	%r54, [retval0];
	} // callseq 1
	bra.uni 	$L__BB0_6;
$L__BB0_4:
	mul.hi.s32 	%r7, %r1, 1374389535;
	shr.u32 	%r8, %r7, 31;
	shr.s32 	%r9, %r7, 5;
	add.s32 	%r10, %r9, %r8;
	mul.hi.s32 	%r11, %r1, 1717986919;
	shr.u32 	%r12, %r11, 31;
	shr.s32 	%r13, %r11, 2;
	add.s32 	%r14, %r13, %r12;
	mul.lo.s32 	%r15, %r14, 10;
	sub.s32 	%r16, %r1, %r15;
	mad.lo.s32 	%r17, %r10, -100, %r1;
	mul.hi.s32 	%r18, %r17, 1717986919;
	shr.u32 	%r19, %r18, 31;
	shr.s32 	%r20, %r18, 2;
	add.s32 	%r21, %r20, %r19;
	mul.lo.s32 	%r22, %r10, %r10;
	mul.lo.s32 	%r23, %r22, %r10;
	mul.lo.s32 	%r24, %r21, %r21;
	mul.lo.s32 	%r25, %r16, %r16;
	mad.lo.s32 	%r26, %r25, %r16, %r23;
	mad.lo.s32 	%r27, %r24, %r21, %r26;
	setp.ne.s32 	%p5, %r1, %r27;
	@%p5 bra 	$L__BB0_6;
	st.local.u32 	[%rd1], %r1;
	mov.u64 	%rd3, $str;
	cvta.global.u64 	%rd4, %rd3;
	{ // callseq 0, 0
	.param .b64 param0;
	st.param.b64 	[param0], %rd4;
	.param .b64 param1;
	st.param.b64 	[param1], %rd2;
	.param .b32 retval0;
	call.uni (retval0), 
	vprintf, 
	(
	param0, 
	param1
	);
	ld.param.b32 	%r28, [retval0];
	} // callseq 0
$L__BB0_6:
	ret;

}


// ===== COMPILED SASS (sm_100) =====

	.target	sm_100

	.elftype	@"ET_EXEC"


//--------------------- .note.nv.tkinfo           --------------------------
	.section	.note.nv.tkinfo,"",@"SHT_NOTE"
	.sectionflags	@"SHF_NOTE_NV_TKINFO"
	.tkinfo
        /*0018*/ 	.word	0x00000002
        /*0030*/ 	.string	""
        /*0030*/ 	.string	"ptxas"
        /*0030*/ 	.string	"Cuda compilation tools, release 13.0, V13.0.88"
        /*0030*/ 	.string	"Build cuda_13.0.r13.0/compiler.36424714_0"
        /*0030*/ 	.string	"-arch sm_100 -m 64 "



//--------------------- .note.nv.cuinfo           --------------------------
	.section	.note.nv.cuinfo,"",@"SHT_NOTE"
	.sectionflags	@"SHF_NOTE_NV_CUINFO"
        /*0018*/ 	.short	0x0002
        /*001a*/ 	.short	0x0064
        /*001c*/ 	.short	0x0082
	.zero		2


//--------------------- .nv.info                  --------------------------
	.section	.nv.info,"",@"SHT_CUDA_INFO"
	.align	4


	//----- nvinfo : EIATTR_REGCOUNT
	.align		4
        /*0000*/ 	.byte	0x04, 0x2f
        /*0002*/ 	.short	(.L_2 - .L_1)
	.align		4
.L_1:
        /*0004*/ 	.word	index@(_Z43narcissistic_and_four_leaf_rose_numbers_gpuii)
        /*0008*/ 	.word	0x00000018


	//----- nvinfo : EIATTR_FRAME_SIZE
	.align		4
.L_2:
        /*000c*/ 	.byte	0x04, 0x11
        /*000e*/ 	.short	(.L_4 - .L_3)
	.align		4
.L_3:
        /*0010*/ 	.word	index@(_Z43narcissistic_and_four_leaf_rose_numbers_gpuii)
        /*0014*/ 	.word	0x00000008


	//----- nvinfo : EIATTR_MIN_STACK_SIZE
	.align		4
.L_4:
        /*0018*/ 	.byte	0x04, 0x12
        /*001a*/ 	.short	(.L_6 - .L_5)
	.align		4
.L_5:
        /*001c*/ 	.word	index@(_Z43narcissistic_and_four_leaf_rose_numbers_gpuii)
        /*0020*/ 	.word	0x00000008
.L_6:


//--------------------- .nv.compat                --------------------------
	.section	.nv.compat,"",@"SHT_CUDA_COMPAT_INFO"
	.align	4
        /*0000*/ 	.byte	0x02, 0x09, 0x00, 0x00, 0x02, 0x02, 0x01, 0x00, 0x02, 0x05, 0x05, 0x00, 0x03, 0x07, 0x01, 0x01
        /*0010*/ 	.byte	0x02, 0x03, 0x00, 0x00, 0x02, 0x06, 0x01, 0x00, 0x04, 0x0b, 0x08, 0x00, 0x09, 0x00, 0x00, 0x00
        /*0020*/ 	.byte	0x00, 0x00, 0x00, 0x00


//--------------------- .nv.info._Z43narcissistic_and_four_leaf_rose_numbers_gpuii --------------------------
	.section	.nv.info._Z43narcissistic_and_four_leaf_rose_numbers_gpuii,"",@"SHT_CUDA_INFO"
	.sectionflags	@""
	.align	4


	//----- nvinfo : EIATTR_CUDA_API_VERSION
	.align		4
        /*0000*/ 	.byte	0x04, 0x37
        /*0002*/ 	.short	(.L_8 - .L_7)
.L_7:
        /*0004*/ 	.word	0x00000082


	//----- nvinfo : EIATTR_KPARAM_INFO
	.align		4
.L_8:
        /*0008*/ 	.byte	0x04, 0x17
        /*000a*/ 	.short	(.L_10 - .L_9)
.L_9:
        /*000c*/ 	.word	0x00000000
        /*0010*/ 	.short	0x0001
        /*0012*/ 	.short	0x0004
        /*0014*/ 	.byte	0x00, 0xf0, 0x11, 0x00


	//----- nvinfo : EIATTR_KPARAM_INFO
	.align		4
.L_10:
        /*0018*/ 	.byte	0x04, 0x17
        /*001a*/ 	.short	(.L_12 - .L_11)
.L_11:
        /*001c*/ 	.word	0x00000000
        /*0020*/ 	.short	0x0000
        /*0022*/ 	.short	0x0000
        /*0024*/ 	.byte	0x00, 0xf0, 0x11, 0x00


	//----- nvinfo : EIATTR_SPARSE_MMA_MASK
	.align		4
.L_12:
        /*0028*/ 	.byte	0x03, 0x50
        /*002a*/ 	.short	0x0000


	//----- nvinfo : EIATTR_MAXREG_COUNT
	.align		4
        /*002c*/ 	.byte	0x03, 0x1b
        /*002e*/ 	.short	0x00ff


	//----- nvinfo : EIATTR_EXTERNS
	.align		4
        /*0030*/ 	.byte	0x04, 0x0f
        /*0032*/ 	.short	(.L_14 - .L_13)


	//   ....[0]....
	.align		4
.L_13:
        /*0034*/ 	.word	index@(vprintf)


	//----- nvinfo : EIATTR_MERCURY_ISA_VERSION
	.align		4
.L_14:
        /*0038*/ 	.byte	0x03, 0x5f
        /*003a*/ 	.short	0x0101


	//----- nvinfo : EIATTR_VRC_CTA_INIT_COUNT
	.align		4
        /*003c*/ 	.byte	0x02, 0x4a
	.zero		1
	.zero		1


	//----- nvinfo : EIATTR_SYSCALL_OFFSETS
	.align		4
        /*0040*/ 	.byte	0x04, 0x46
        /*0042*/ 	.short	(.L_16 - .L_15)


	//   ....[0]....
.L_15:
        /*0044*/ 	.word	0x000002e0


	//   ....[1]....
        /*0048*/ 	.word	0x000004a0


	//----- nvinfo : EIATTR_EXIT_INSTR_OFFSETS
	.align		4
.L_16:
        /*004c*/ 	.byte	0x04, 0x1c
        /*004e*/ 	.short	(.L_18 - .L_17)


	//   ....[0]....
.L_17:
        /*0050*/ 	.word	0x000000d0


	//   ....[1]....
        /*0054*/ 	.word	0x00000260


	//   ....[2]....
        /*0058*/ 	.word	0x000002f0


	//   ....[3]....
        /*005c*/ 	.word	0x00000420


	//   ....[4]....
        /*0060*/ 	.word	0x000004b0


	//----- nvinfo : EIATTR_CRS_STACK_SIZE
	.align		4
.L_18:
        /*0064*/ 	.byte	0x04, 0x1e
        /*0066*/ 	.short	(.L_20 - .L_19)
.L_19:
        /*0068*/ 	.word	0x00000000


	//----- nvinfo : EIATTR_CBANK_PARAM_SIZE
	.align		4
.L_20:
        /*006c*/ 	.byte	0x03, 0x19
        /*006e*/ 	.short	0x0008


	//----- nvinfo : EIATTR_PARAM_CBANK
	.align		4
        /*0070*/ 	.byte	0x04, 0x0a
        /*0072*/ 	.short	(.L_22 - .L_21)
	.align		4
.L_21:
        /*0074*/ 	.word	index@(.nv.constant0._Z43narcissistic_and_four_leaf_rose_numbers_gpuii)
        /*0078*/ 	.short	0x0380
        /*007a*/ 	.short	0x0008


	//----- nvinfo : EIATTR_SW_WAR
	.align		4
.L_22:
        /*007c*/ 	.byte	0x04, 0x36
        /*007e*/ 	.short	(.L_24 - .L_23)
.L_23:
        /*0080*/ 	.word	0x00000008
.L_24:


//--------------------- .nv.callgraph             --------------------------
	.section	.nv.callgraph,"",@"SHT_CUDA_CALLGRAPH"
	.align	4
	.sectionentsize	8
	.align		4
        /*0000*/ 	.word	0x00000000
	.align		4
        /*0004*/ 	.word	0xffffffff
	.align		4
        /*0008*/ 	.word	index@(_Z43narcissistic_and_four_leaf_rose_numbers_gpuii)
	.align		4
        /*000c*/ 	.word	index@(vprintf)
	.align		4
        /*0010*/ 	.word	0x00000000
	.align		4
        /*0014*/ 	.word	0xfffffffe
	.align		4
        /*0018*/ 	.word	0x00000000
	.align		4
        /*001c*/ 	.word	0xfffffffd
	.align		4
        /*0020*/ 	.word	0x00000000
	.align		4
        /*0024*/ 	.word	0xfffffffc


//--------------------- .nv.constant4             --------------------------
	.section	.nv.constant4,"a",@progbits
	.align	8
	.align		8
.nv.constant4:
        /*0000*/ 	.dword	vprintf
	.align		8
        /*0008*/ 	.dword	$str


//--------------------- .text._Z43narcissistic_and_four_leaf_rose_numbers_gpuii --------------------------
	.section	.text._Z43narcissistic_and_four_leaf_rose_numbers_gpuii,"ax",@progbits
	.align	128
        .global         _Z43narcissistic_and_four_leaf_rose_numbers_gpuii
        .type           _Z43narcissistic_and_four_leaf_rose_numbers_gpuii,@function
        .size           _Z43narcissistic_and_four_leaf_rose_numbers_gpuii,(.L_x_4 - _Z43narcissistic_and_four_leaf_rose_numbers_gpuii)
        .other          _Z43narcissistic_and_four_leaf_rose_numbers_gpuii,@"STO_CUDA_ENTRY STV_DEFAULT"
_Z43narcissistic_and_four_leaf_rose_numbers_gpuii:
.text._Z43narcissistic_and_four_leaf_rose_numbers_gpuii:
[----:B------:R-:W0:Y:S01]  /*0000*/  LDC R1, c[0x0][0x37c] ;  /* 0x0000df00ff017b82 */ /* 0x000e220000000800 */
[----:B------:R-:W1:Y:S01]  /*0010*/  S2R R0, SR_TID.X ;  /* 0x0000000000007919 */ /* 0x000e620000002100 */
[----:B------:R-:W2:Y:S06]  /*0020*/  LDCU UR5, c[0x0][0x2fc] ;  /* 0x00005f80ff0577ac */ /* 0x000eac0008000800 */
[----:B------:R-:W1:Y:S01]  /*0030*/  S2UR UR6, SR_CTAID.X ;  /* 0x00000000000679c3 */ /* 0x000e620000002500 */
[----:B0-----:R-:W-:Y:S01]  /*0040*/  IADD3 R1, PT, PT, R1, -0x8, RZ ;  /* 0xfffffff801017810 */ /* 0x001fe20007ffe0ff */
[----:B------:R-:W0:Y:S01]  /*0050*/  LDCU.64 UR8, c[0x0][0x380] ;  /* 0x00007000ff0877ac */ /* 0x000e220008000a00 */
[----:B------:R-:W3:Y:S05]  /*0060*/  LDCU UR4, c[0x0][0x2f8] ;  /* 0x00005f00ff0477ac */ /* 0x000eea0008000800 */
[----:B------:R-:W1:Y:S01]  /*0070*/  LDC R3, c[0x0][0x360] ;  /* 0x0000d800ff037b82 */ /* 0x000e620000000800 */
[----:B---3--:R-:W-:-:S04]  /*0080*/  IADD3 R6, P1, PT, R1, UR4, RZ ;  /* 0x0000000401067c10 */ /* 0x008fc8000ff3e0ff */
[----:B--2---:R-:W-:Y:S01]  /*0090*/  IADD3.X R7, PT, PT, RZ, UR5, RZ, P1, !PT ;  /* 0x00000005ff077c10 */ /* 0x004fe20008ffe4ff */
[----:B-1----:R-:W-:-:S05]  /*00a0*/  IMAD R0, R3, UR6, R0 ;  /* 0x0000000603007c24 */ /* 0x002fca000f8e0200 */
[----:B0-----:R-:W-:-:S04]  /*00b0*/  ISETP.GE.AND P0, PT, R0, UR9, PT ;  /* 0x0000000900007c0c */ /* 0x001fc8000bf06270 */
[----:B------:R-:W-:-:S13]  /*00c0*/  ISETP.LT.OR P0, PT, R0, UR8, P0 ;  /* 0x0000000800007c0c */ /* 0x000fda0008701670 */
[----:B------:R-:W-:Y:S05]  /*00d0*/  @P0 EXIT ;  /* 0x000000000000094d */ /* 0x000fea0003800000 */
[----:B------:R-:W-:-:S13]  /*00e0*/  ISETP.GE.AND P0, PT, R0, 0x3e8, PT ;  /* 0x000003e80000780c */ /* 0x000fda0003f06270 */
[----:B------:R-:W-:Y:S05]  /*00f0*/  @!P0 BRA `(.L_x_0) ;  /* 0x0000000000808947 */ /* 0x000fea0003800000 */
[----:B------:R-:W-:-:S04]  /*0100*/  IMAD.HI.U32 R2, R0, 0x10624dd3, RZ ;  /* 0x10624dd300027827 */ /* 0x000fc800078e00ff */
[----:B------:R-:W-:Y:S01]  /*0110*/  IMAD.HI.U32 R8, R0, -0x33333333, RZ ;  /* 0xcccccccd00087827 */ /* 0x000fe200078e00ff */
[----:B------:R-:W-:-:S04]  /*0120*/  SHF.R.U32.HI R3, RZ, 0x6, R2 ;  /* 0x00000006ff037819 */ /* 0x000fc80000011602 */
[----:B------:R-:W-:Y:S01]  /*0130*/  SHF.R.U32.HI R9, RZ, 0x3, R8 ;  /* 0x00000003ff097819 */ /* 0x000fe20000011608 */
[C---:B------:R-:W-:Y:S02]  /*0140*/  IMAD R2, R3.reuse, -0x3e8, R0 ;  /* 0xfffffc1803027824 */ /* 0x040fe400078e0200 */
[----:B------:R-:W-:Y:S02]  /*0150*/  IMAD R3, R3, R3, RZ ;  /* 0x0000000303037224 */ /* 0x000fe400078e02ff */
[----:B------:R-:W-:-:S04]  /*0160*/  IMAD.HI R4, R2, 0x51eb851f, RZ ;  /* 0x51eb851f02047827 */ /* 0x000fc800078e02ff */
[----:B------:R-:W-:Y:S01]  /*0170*/  IMAD R9, R9, -0xa, R0 ;  /* 0xfffffff609097824 */ /* 0x000fe200078e0200 */
[----:B------:R-:W-:-:S03]  /*0180*/  SHF.R.U32.HI R5, RZ, 0x1f, R4 ;  /* 0x0000001fff057819 */ /* 0x000fc60000011604 */
[----:B------:R-:W-:Y:S01]  /*0190*/  IMAD R9, R9, R9, RZ ;  /* 0x0000000909097224 */ /* 0x000fe200078e02ff */
[----:B------:R-:W-:Y:S01]  /*01a0*/  LEA.HI.SX32 R5, R4, R5, 0x1b ;  /* 0x0000000504057211 */ /* 0x000fe200078fdaff */
[----:B------:R-:W-:-:S04]  /*01b0*/  IMAD R4, R3, R3, RZ ;  /* 0x0000000303047224 */ /* 0x000fc800078e02ff */
[----:B------:R-:W-:Y:S02]  /*01c0*/  IMAD R2, R5, -0x64, R2 ;  /* 0xffffff9c05027824 */ /* 0x000fe400078e0202 */
[----:B------:R-:W-:Y:S02]  /*01d0*/  IMAD R4, R9, R9, R4 ;  /* 0x0000000909047224 */ /* 0x000fe400078e0204 */
[----:B------:R-:W-:-:S04]  /*01e0*/  IMAD.HI R2, R2, 0x66666667, RZ ;  /* 0x6666666702027827 */ /* 0x000fc800078e02ff */
[----:B------:R-:W-:Y:S01]  /*01f0*/  IMAD R5, R5, R5, RZ ;  /* 0x0000000505057224 */ /* 0x000fe200078e02ff */
[----:B------:R-:W-:-:S03]  /*0200*/  SHF.R.U32.HI R3, RZ, 0x1f, R2 ;  /* 0x0000001fff037819 */ /* 0x000fc60000011602 */
[----:B------:R-:W-:Y:S01]  /*0210*/  IMAD R4, R5, R5, R4 ;  /* 0x0000000505047224 */ /* 0x000fe200078e0204 */
[----:B------:R-:W-:-:S05]  /*0220*/  LEA.HI.SX32 R3, R2, R3, 0x1e ;  /* 0x0000000302037211 */ /* 0x000fca00078ff2ff */
[----:B------:R-:W-:-:S04]  /*0230*/  IMAD R3, R3, R3, RZ ;  /* 0x0000000303037224 */ /* 0x000fc800078e02ff */
[----:B------:R-:W-:-:S05]  /*0240*/  IMAD R3, R3, R3, R4 ;  /* 0x0000000303037224 */ /* 0x000fca00078e0204 */
[----:B------:R-:W-:-:S13]  /*0250*/  ISETP.NE.AND P0, PT, R0, R3, PT ;  /* 0x000000030000720c */ /* 0x000fda0003f05270 */
[----:B------:R-:W-:Y:S05]  /*0260*/  @P0 EXIT ;  /* 0x000000000000094d */ /* 0x000fea0003800000 */
[----:B------:R-:W-:Y:S01]  /*0270*/  MOV R2, 0x0 ;  /* 0x0000000000027802 */ /* 0x000fe20000000f00 */
[----:B------:R0:W-:Y:S01]  /*0280*/  STL [R1], R0 ;  /* 0x0000000001007387 */ /* 0x0001e20000100800 */
[----:B------:R-:W1:Y:S04]  /*0290*/  LDCU.64 UR4, c[0x4][0x8] ;  /* 0x01000100ff0477ac */ /* 0x000e680008000a00 */
[----:B------:R-:W2:Y:S01]  /*02a0*/  LDC.64 R2, c[0x4][R2] ;  /* 0x0100000002027b82 */ /* 0x000ea20000000a00 */
[----:B-1----:R-:W-:Y:S02]  /*02b0*/  MOV R4, UR4 ;  /* 0x0000000400047c02 */ /* 0x002fe40008000f00 */
[----:B0-----:R-:W-:-:S07]  /*02c0*/  MOV R5, UR5 ;  /* 0x0000000500057c02 */ /* 0x001fce0008000f00 */
[----:B------:R-:W-:-:S07]  /*02d0*/  LEPC R20, `(.L_x_1) ;  /* 0x000000001014794e */ /* 0x000fce0000000000 */
[----:B--2---:R-:W-:Y:S05]  /*02e0*/  CALL.ABS.NOINC R2 ;  /* 0x0000000002007343 */ /* 0x004fea0003c00000 */
.L_x_1:
[----:B------:R-:W-:Y:S05]  /*02f0*/  EXIT ;  /* 0x000000000000794d */ /* 0x000fea0003800000 */
.L_x_0:
[----:B------:R-:W-:-:S04]  /*0300*/  IMAD.HI R2, R0, 0x51eb851f, RZ ;  /* 0x51eb851f00027827 */ /* 0x000fc800078e02ff */
[----:B------:R-:W-:Y:S01]  /*0310*/  IMAD.HI R4, R0, 0x66666667, RZ ;  /* 0x6666666700047827 */ /* 0x000fe200078e02ff */
[----:B------:R-:W-:-:S04]  /*0320*/  SHF.R.U32.HI R3, RZ, 0x1f, R2 ;  /* 0x0000001fff037819 */ /* 0x000fc80000011602 */
[----:B------:R-:W-:Y:S02]  /*0330*/  LEA.HI.SX32 R3, R2, R3, 0x1b ;  /* 0x0000000302037211 */ /* 0x000fe400078fdaff */
[----:B------:R-:W-:-:S03]  /*0340*/  SHF.R.U32.HI R5, RZ, 0x1f, R4 ;  /* 0x0000001fff057819 */ /* 0x000fc60000011604 */
[C---:B------:R-:W-:Y:S01]  /*0350*/  IMAD R2, R3.reuse, -0x64, R0 ;  /* 0xffffff9c03027824 */ /* 0x040fe200078e0200 */
[----:B------:R-:W-:Y:S01]  /*0360*/  LEA.HI.SX32 R5, R4, R5, 0x1e ;  /* 0x0000000504057211 */ /* 0x000fe200078ff2ff */
[----:B------:R-:W-:Y:S02]  /*0370*/  IMAD R4, R3, R3, RZ ;  /* 0x0000000303047224 */ /* 0x000fe400078e02ff */
[----:B------:R-:W-:-:S04]  /*0380*/  IMAD.HI R2, R2, 0x66666667, RZ ;  /* 0x6666666702027827 */ /* 0x000fc800078e02ff */
[----:B------:R-:W-:Y:S01]  /*0390*/  IMAD R5, R5, -0xa, R0 ;  /* 0xfffffff605057824 */ /* 0x000fe200078e0200 */
[----:B------:R-:W-:Y:S01]  /*03a0*/  SHF.R.U32.HI R9, RZ, 0x1f, R2 ;  /* 0x0000001fff097819 */ /* 0x000fe20000011602 */
[----:B------:R-:W-:Y:S02]  /*03b0*/  IMAD R4, R3, R4, RZ ;  /* 0x0000000403047224 */ /* 0x000fe400078e02ff */
[----:B------:R-:W-:Y:S01]  /*03c0*/  IMAD R3, R5, R5, RZ ;  /* 0x0000000505037224 */ /* 0x000fe200078e02ff */
[----:B------:R-:W-:-:S03]  /*03d0*/  LEA.HI.SX32 R9, R2, R9, 0x1e ;  /* 0x0000000902097211 */ /* 0x000fc600078ff2ff */
[----:B------:R-:W-:Y:S02]  /*03e0*/  IMAD R3, R5, R3, R4 ;  /* 0x0000000305037224 */ /* 0x000fe400078e0204 */
        /* <DEDUP_REMOVED lines=12> */
.L_x_2:
[----:B------:R-:W-:Y:S05]  /*04b0*/  EXIT ;  /* 0x000000000000794d */ /* 0x000fea0003800000 */
.L_x_3:
[----:B------:R-:W-:-:S00]  /*04c0*/  BRA `(.L_x_3) ;  /* 0xfffffffc00fc7947 */ /* 0x000fc0000383ffff */
[----:B------:R-:W-:-:S00]  /*04d0*/  NOP ;  /* 0x0000000000007918 */ /* 0x000fc00000000000 */
        /* <DEDUP_REMOVED lines=10> */
.L_x_4:


//--------------------- .nv.global.init           --------------------------
	.section	.nv.global.init,"aw",@progbits
.nv.global.init:
	.type		$str,@object
	.size		$str,(.L_0 - $str)
$str:
        /*0000*/ 	.byte	0x25, 0x64, 0x20, 0x20, 0x00
.L_0:


//--------------------- .nv.shared.reserved.0     --------------------------
	.section	.nv.shared.reserved.0,"aw",@nobits
	.weak		__nv_reservedSMEM_offset_0_alias
	.size		__nv_reservedSMEM_offset_0_alias, 0, 64
	.other		__nv_reservedSMEM_offset_0_alias,@"STO_CUDA_RESERVED_SHARED STV_DEFAULT"
__nv_reservedSMEM_offset_0_alias:
	.zero		0
	.zero		64


//--------------------- .nv.constant0._Z43narcissistic_and_four_leaf_rose_numbers_gpuii --------------------------
	.section	.nv.constant0._Z43narcissistic_and_four_leaf_rose_numbers_gpuii,"a",@progbits
	.sectionflags	@""
	.align	4
.nv.constant0._Z43narcissistic_and_four_leaf_rose_numbers_gpuii:
	.zero		904


//--------------------- SYMBOLS --------------------------

	.type		.nv.reservedSmem.offset0,@object
	.size		.nv.reservedSmem.offset0,0x4
	.type		vprintf,@function
